//
// Generated by NVIDIA NVVM Compiler
//
// Compiler Build ID: CL-36424714
// Cuda compilation tools, release 13.0, V13.0.88
// Based on NVVM 20.0.0
//

.version 9.0
.target sm_100
.address_size 64

	// .globl	_Z10longKernelPfif

.visible .entry _Z10longKernelPfif(
	.param .u64 .ptr .align 1 _Z10longKernelPfif_param_0,
	.param .u32 _Z10longKernelPfif_param_1,
	.param .f32 _Z10longKernelPfif_param_2
)
{
	.reg .pred 	%p<10>;
	.reg .b32 	%r<23>;
	.reg .b32 	%f<60>;
	.reg .b64 	%rd<16>;

	ld.param.u64 	%rd8, [_Z10longKernelPfif_param_0];
	ld.param.u32 	%r16, [_Z10longKernelPfif_param_1];
	ld.param.f32 	%f1, [_Z10longKernelPfif_param_2];
	cvta.to.global.u64 	%rd1, %rd8;
	setp.lt.s32 	%p1, %r16, 1;
	@%p1 bra 	$L__BB0_13;
	and.b32  	%r1, %r16, 15;
	setp.lt.u32 	%p2, %r16, 16;
	mov.b32 	%r20, 0;
	@%p2 bra 	$L__BB0_4;
	and.b32  	%r20, %r16, 2147483632;
	neg.s32 	%r18, %r20;
	add.s64 	%rd14, %rd1, 32;
$L__BB0_3:
	.pragma "nounroll";
	ld.global.f32 	%f2, [%rd14+-32];
	add.f32 	%f3, %f1, %f2;
	st.global.f32 	[%rd14+-32], %f3;
	ld.global.f32 	%f4, [%rd14+-28];
	add.f32 	%f5, %f1, %f4;
	st.global.f32 	[%rd14+-28], %f5;
	ld.global.f32 	%f6, [%rd14+-24];
	add.f32 	%f7, %f1, %f6;
	st.global.f32 	[%rd14+-24], %f7;
	ld.global.f32 	%f8, [%rd14+-20];
	add.f32 	%f9, %f1, %f8;
	st.global.f32 	[%rd14+-20], %f9;
	ld.global.f32 	%f10, [%rd14+-16];
	add.f32 	%f11, %f1, %f10;
	st.global.f32 	[%rd14+-16], %f11;
	ld.global.f32 	%f12, [%rd14+-12];
	add.f32 	%f13, %f1, %f12;
	st.global.f32 	[%rd14+-12], %f13;
	ld.global.f32 	%f14, [%rd14+-8];
	add.f32 	%f15, %f1, %f14;
	st.global.f32 	[%rd14+-8], %f15;
	ld.global.f32 	%f16, [%rd14+-4];
	add.f32 	%f17, %f1, %f16;
	st.global.f32 	[%rd14+-4], %f17;
	ld.global.f32 	%f18, [%rd14];
	add.f32 	%f19, %f1, %f18;
	st.global.f32 	[%rd14], %f19;
	ld.global.f32 	%f20, [%rd14+4];
	add.f32 	%f21, %f1, %f20;
	st.global.f32 	[%rd14+4], %f21;
	ld.global.f32 	%f22, [%rd14+8];
	add.f32 	%f23, %f1, %f22;
	st.global.f32 	[%rd14+8], %f23;
	ld.global.f32 	%f24, [%rd14+12];
	add.f32 	%f25, %f1, %f24;
	st.global.f32 	[%rd14+12], %f25;
	ld.global.f32 	%f26, [%rd14+16];
	add.f32 	%f27, %f1, %f26;
	st.global.f32 	[%rd14+16], %f27;
	ld.global.f32 	%f28, [%rd14+20];
	add.f32 	%f29, %f1, %f28;
	st.global.f32 	[%rd14+20], %f29;
	ld.global.f32 	%f30, [%rd14+24];
	add.f32 	%f31, %f1, %f30;
	st.global.f32 	[%rd14+24], %f31;
	ld.global.f32 	%f32, [%rd14+28];
	add.f32 	%f33, %f1, %f32;
	st.global.f32 	[%rd14+28], %f33;
	add.s32 	%r18, %r18, 16;
	add.s64 	%rd14, %rd14, 64;
	setp.ne.s32 	%p3, %r18, 0;
	@%p3 bra 	$L__BB0_3;
$L__BB0_4:
	setp.eq.s32 	%p4, %r1, 0;
	@%p4 bra 	$L__BB0_13;
	and.b32  	%r7, %r16, 7;
	setp.lt.u32 	%p5, %r1, 8;
	@%p5 bra 	$L__BB0_7;
	mul.wide.u32 	%rd9, %r20, 4;
	add.s64 	%rd10, %rd1, %rd9;
	ld.global.f32 	%f34, [%rd10];
	add.f32 	%f35, %f1, %f34;
	st.global.f32 	[%rd10], %f35;
	ld.global.f32 	%f36, [%rd10+4];
	add.f32 	%f37, %f1, %f36;
	st.global.f32 	[%rd10+4], %f37;
	ld.global.f32 	%f38, [%rd10+8];
	add.f32 	%f39, %f1, %f38;
	st.global.f32 	[%rd10+8], %f39;
	ld.global.f32 	%f40, [%rd10+12];
	add.f32 	%f41, %f1, %f40;
	st.global.f32 	[%rd10+12], %f41;
	ld.global.f32 	%f42, [%rd10+16];
	add.f32 	%f43, %f1, %f42;
	st.global.f32 	[%rd10+16], %f43;
	ld.global.f32 	%f44, [%rd10+20];
	add.f32 	%f45, %f1, %f44;
	st.global.f32 	[%rd10+20], %f45;
	ld.global.f32 	%f46, [%rd10+24];
	add.f32 	%f47, %f1, %f46;
	st.global.f32 	[%rd10+24], %f47;
	ld.global.f32 	%f48, [%rd10+28];
	add.f32 	%f49, %f1, %f48;
	st.global.f32 	[%rd10+28], %f49;
	add.s32 	%r20, %r20, 8;
$L__BB0_7:
	setp.eq.s32 	%p6, %r7, 0;
	@%p6 bra 	$L__BB0_13;
	and.b32  	%r10, %r16, 3;
	setp.lt.u32 	%p7, %r7, 4;
	@%p7 bra 	$L__BB0_10;
	mul.wide.u32 	%rd11, %r20, 4;
	add.s64 	%rd12, %rd1, %rd11;
	ld.global.f32 	%f50, [%rd12];
	add.f32 	%f51, %f1, %f50;
	st.global.f32 	[%rd12], %f51;
	ld.global.f32 	%f52, [%rd12+4];
	add.f32 	%f53, %f1, %f52;
	st.global.f32 	[%rd12+4], %f53;
	ld.global.f32 	%f54, [%rd12+8];
	add.f32 	%f55, %f1, %f54;
	st.global.f32 	[%rd12+8], %f55;
	ld.global.f32 	%f56, [%rd12+12];
	add.f32 	%f57, %f1, %f56;
	st.global.f32 	[%rd12+12], %f57;
	add.s32 	%r20, %r20, 4;
$L__BB0_10:
	setp.eq.s32 	%p8, %r10, 0;
	@%p8 bra 	$L__BB0_13;
	mul.wide.u32 	%rd13, %r20, 4;
	add.s64 	%rd15, %rd1, %rd13;
	neg.s32 	%r22, %r10;
$L__BB0_12:
	.pragma "nounroll";
	ld.global.f32 	%f58, [%rd15];
	add.f32 	%f59, %f1, %f58;
	st.global.f32 	[%rd15], %f59;
	add.s64 	%rd15, %rd15, 4;
	add.s32 	%r22, %r22, 1;
	setp.ne.s32 	%p9, %r22, 0;
	@%p9 bra 	$L__BB0_12;
$L__BB0_13:
	ret;

}


// ===== COMPILED SASS (sm_100) =====

	.target	sm_100

	.elftype	@"ET_EXEC"


//--------------------- .note.nv.tkinfo           --------------------------
	.section	.note.nv.tkinfo,"",@"SHT_NOTE"
	.sectionflags	@"SHF_NOTE_NV_TKINFO"
	.tkinfo
        /*0018*/ 	.word	0x00000002
        /*0030*/ 	.string	""
        /*0030*/ 	.string	"ptxas"
        /*0030*/ 	.string	"Cuda compilation tools, release 13.0, V13.0.88"
        /*0030*/ 	.string	"Build cuda_13.0.r13.0/compiler.36424714_0"
        /*0030*/ 	.string	"-arch sm_100 -m 64 "



//--------------------- .note.nv.cuinfo           --------------------------
	.section	.note.nv.cuinfo,"",@"SHT_NOTE"
	.sectionflags	@"SHF_NOTE_NV_CUINFO"
        /*0018*/ 	.short	0x0002
        /*001a*/ 	.short	0x0064
        /*001c*/ 	.short	0x0082
	.zero		2


//--------------------- .nv.info                  --------------------------
	.section	.nv.info,"",@"SHT_CUDA_INFO"
	.align	4


	//----- nvinfo : EIATTR_REGCOUNT
	.align		4
        /*0000*/ 	.byte	0x04, 0x2f
        /*0002*/ 	.short	(.L_1 - .L_0)
	.align		4
.L_0:
        /*0004*/ 	.word	index@(_Z10longKernelPfif)
        /*0008*/ 	.word	0x00000020


	//----- nvinfo : EIATTR_FRAME_SIZE
	.align		4
.L_1:
        /*000c*/ 	.byte	0x04, 0x11
        /*000e*/ 	.short	(.L_3 - .L_2)
	.align		4
.L_2:
        /*0010*/ 	.word	index@(_Z10longKernelPfif)
        /*0014*/ 	.word	0x00000000


	//----- nvinfo : EIATTR_MIN_STACK_SIZE
	.align		4
.L_3:
        /*0018*/ 	.byte	0x04, 0x12
        /*001a*/ 	.short	(.L_5 - .L_4)
	.align		4
.L_4:
        /*001c*/ 	.word	index@(_Z10longKernelPfif)
        /*0020*/ 	.word	0x00000000
.L_5:


//--------------------- .nv.compat                --------------------------
	.section	.nv.compat,"",@"SHT_CUDA_COMPAT_INFO"
	.align	4
        /*0000*/ 	.byte	0x02, 0x09, 0x00, 0x00, 0x02, 0x02, 0x01, 0x00, 0x02, 0x05, 0x05, 0x00, 0x03, 0x07, 0x01, 0x01
        /*0010*/ 	.byte	0x02, 0x03, 0x00, 0x00, 0x02, 0x06, 0x01, 0x00, 0x04, 0x0b, 0x08, 0x00, 0x09, 0x00, 0x00, 0x00
        /*0020*/ 	.byte	0x00, 0x00, 0x00, 0x00


//--------------------- .nv.info._Z10longKernelPfif --------------------------
	.section	.nv.info._Z10longKernelPfif,"",@"SHT_CUDA_INFO"
	.sectionflags	@""
	.align	4


	//----- nvinfo : EIATTR_CUDA_API_VERSION
	.align		4
        /*0000*/ 	.byte	0x04, 0x37
        /*0002*/ 	.short	(.L_7 - .L_6)
.L_6:
        /*0004*/ 	.word	0x00000082


	//----- nvinfo : EIATTR_KPARAM_INFO
	.align		4
.L_7:
        /*0008*/ 	.byte	0x04, 0x17
        /*000a*/ 	.short	(.L_9 - .L_8)
.L_8:
        /*000c*/ 	.word	0x00000000
        /*0010*/ 	.short	0x0002
        /*0012*/ 	.short	0x000c
        /*0014*/ 	.byte	0x00, 0xf0, 0x11, 0x00


	//----- nvinfo : EIATTR_KPARAM_INFO
	.align		4
.L_9:
        /*0018*/ 	.byte	0x04, 0x17
        /*001a*/ 	.short	(.L_11 - .L_10)
.L_10:
        /*001c*/ 	.word	0x00000000
        /*0020*/ 	.short	0x0001
        /*0022*/ 	.short	0x0008
        /*0024*/ 	.byte	0x00, 0xf0, 0x11, 0x00


	//----- nvinfo : EIATTR_KPARAM_INFO
	.align		4
.L_11:
        /*0028*/ 	.byte	0x04, 0x17
        /*002a*/ 	.short	(.L_13 - .L_12)
.L_12:
        /*002c*/ 	.word	0x00000000
        /*0030*/ 	.short	0x0000
        /*0032*/ 	.short	0x0000
        /*0034*/ 	.byte	0x00, 0xf5, 0x21, 0x00


	//----- nvinfo : EIATTR_SPARSE_MMA_MASK
	.align		4
.L_13:
        /*0038*/ 	.byte	0x03, 0x50
        /*003a*/ 	.short	0x0000


	//----- nvinfo : EIATTR_MAXREG_COUNT
	.align		4
        /*003c*/ 	.byte	0x03, 0x1b
        /*003e*/ 	.short	0x00ff


	//----- nvinfo : EIATTR_MERCURY_ISA_VERSION
	.align		4
        /*0040*/ 	.byte	0x03, 0x5f
        /*0042*/ 	.short	0x0101


	//----- nvinfo : EIATTR_VRC_CTA_INIT_COUNT
	.align		4
        /*0044*/ 	.byte	0x02, 0x4a
	.zero		1
	.zero		1


	//----- nvinfo : EIATTR_EXIT_INSTR_OFFSETS
	.align		4
        /*0048*/ 	.byte	0x04, 0x1c
        /*004a*/ 	.short	(.L_15 - .L_14)


	//   ....[0]....
.L_14:
        /*004c*/ 	.word	0x00000030


	//   ....[1]....
        /*0050*/ 	.word	0x00000490


	//   ....[2]....
        /*0054*/ 	.word	0x000006a0


	//   ....[3]....
        /*0058*/ 	.word	0x000007f0


	//   ....[4]....
        /*005c*/ 	.word	0x00000900


	//----- nvinfo : EIATTR_CBANK_PARAM_SIZE
	.align		4
.L_15:
        /*0060*/ 	.byte	0x03, 0x19
        /*0062*/ 	.short	0x0010


	//----- nvinfo : EIATTR_PARAM_CBANK
	.align		4
        /*0064*/ 	.byte	0x04, 0x0a
        /*0066*/ 	.short	(.L_17 - .L_16)
	.align		4
.L_16:
        /*0068*/ 	.word	index@(.nv.constant0._Z10longKernelPfif)
        /*006c*/ 	.short	0x0380
        /*006e*/ 	.short	0x0010


	//----- nvinfo : EIATTR_SW_WAR
	.align		4
.L_17:
        /*0070*/ 	.byte	0x04, 0x36
        /*0072*/ 	.short	(.L_19 - .L_18)
.L_18:
        /*0074*/ 	.word	0x00000008
.L_19:


//--------------------- .nv.callgraph             --------------------------
	.section	.nv.callgraph,"",@"SHT_CUDA_CALLGRAPH"
	.align	4
	.sectionentsize	8
	.align		4
        /*0000*/ 	.word	0x00000000
	.align		4
        /*0004*/ 	.word	0xffffffff
	.align		4
        /*0008*/ 	.word	0x00000000
	.align		4
        /*000c*/ 	.word	0xfffffffe
	.align		4
        /*0010*/ 	.word	0x00000000
	.align		4
        /*0014*/ 	.word	0xfffffffd
	.align		4
        /*0018*/ 	.word	0x00000000
	.align		4
        /*001c*/ 	.word	0xfffffffc


//--------------------- .text._Z10longKernelPfif  --------------------------
	.section	.text._Z10longKernelPfif,"ax",@progbits
	.align	128
        .global         _Z10longKernelPfif
        .type           _Z10longKernelPfif,@function
        .size           _Z10longKernelPfif,(.L_x_6 - _Z10longKernelPfif)
        .other          _Z10longKernelPfif,@"STO_CUDA_ENTRY STV_DEFAULT"
_Z10longKernelPfif:
.text._Z10longKernelPfif:
[----:B------:R-:W-:Y:S08]  /*0000*/  LDC R1, c[0x0][0x37c] ;  /* 0x0000df00ff017b82 */ /* 0x000ff00000000800 */
[----:B------:R-:W0:Y:S02]  /*0010*/  LDC R4, c[0x0][0x388] ;  /* 0x0000e200ff047b82 */ /* 0x000e240000000800 */
[----:B0-----:R-:W-:-:S13]  /*0020*/  ISETP.GE.AND P0, PT, R4, 0x1, PT ;  /* 0x000000010400780c */ /* 0x001fda0003f06270 */
[----:B------:R-:W-:Y:S05]  /*0030*/  @!P0 EXIT ;  /* 0x000000000000894d */ /* 0x000fea0003800000 */
[C---:B------:R-:W-:Y:S01]  /*0040*/  ISETP.GE.U32.AND P1, PT, R4.reuse, 0x10, PT ;  /* 0x000000100400780c */ /* 0x040fe20003f26070 */
[----:B------:R-:W0:Y:S01]  /*0050*/  LDCU.64 UR6, c[0x0][0x358] ;  /* 0x00006b00ff0677ac */ /* 0x000e220008000a00 */
[----:B------:R-:W-:Y:S01]  /*0060*/  LOP3.LUT R28, R4, 0xf, RZ, 0xc0, !PT ;  /* 0x0000000f041c7812 */ /* 0x000fe200078ec0ff */
[----:B------:R-:W-:-:S03]  /*0070*/  HFMA2 R0, -RZ, RZ, 0, 0 ;  /* 0x00000000ff007431 */ /* 0x000fc600000001ff */
[----:B------:R-:W-:-:S07]  /*0080*/  ISETP.NE.AND P0, PT, R28, RZ, PT ;  /* 0x000000ff1c00720c */ /* 0x000fce0003f05270 */
[----:B------:R-:W-:Y:S06]  /*0090*/  @!P1 BRA `(.L_x_0) ;  /* 0x0000000000fc9947 */ /* 0x000fec0003800000 */
[----:B------:R-:W1:Y:S01]  /*00a0*/  LDCU.64 UR4, c[0x0][0x380] ;  /* 0x00007000ff0477ac */ /* 0x000e620008000a00 */
[----:B------:R-:W-:Y:S01]  /*00b0*/  LOP3.LUT R0, R4, 0x7ffffff0, RZ, 0xc0, !PT ;  /* 0x7ffffff004007812 */ /* 0x000fe200078ec0ff */
[----:B------:R-:W2:Y:S03]  /*00c0*/  LDCU UR8, c[0x0][0x38c] ;  /* 0x00007180ff0877ac */ /* 0x000ea60008000800 */
[----:B------:R-:W-:Y:S01]  /*00d0*/  IADD3 R5, PT, PT, -R0, RZ, RZ ;  /* 0x000000ff00057210 */ /* 0x000fe20007ffe1ff */
[----:B-1----:R-:W-:-:S04]  /*00e0*/  UIADD3 UR4, UP0, UPT, UR4, 0x20, URZ ;  /* 0x0000002004047890 */ /* 0x002fc8000ff1e0ff */
[----:B------:R-:W-:Y:S02]  /*00f0*/  UIADD3.X UR5, UPT, UPT, URZ, UR5, URZ, UP0, !UPT ;  /* 0x00000005ff057290 */ /* 0x000fe400087fe4ff */
[----:B------:R-:W-:-:S04]  /*0100*/  MOV R6, UR4 ;  /* 0x0000000400067c02 */ /* 0x000fc80008000f00 */
[----:B--2---:R-:W-:-:S07]  /*0110*/  MOV R11, UR5 ;  /* 0x00000005000b7c02 */ /* 0x004fce0008000f00 */
.L_x_1:
[----:B-1----:R-:W-:Y:S02]  /*0120*/  MOV R2, R6 ;  /* 0x0000000600027202 */ /* 0x002fe40000000f00 */
[----:B------:R-:W-:-:S05]  /*0130*/  MOV R3, R11 ;  /* 0x0000000b00037202 */ /* 0x000fca0000000f00 */
[----:B0-----:R-:W2:Y:S04]  /*0140*/  LDG.E R14, desc[UR6][R2.64+-0x20] ;  /* 0xffffe006020e7981 */ /* 0x001ea8000c1e1900 */
[----:B------:R-:W3:Y:S04]  /*0150*/  LDG.E R16, desc[UR6][R2.64+-0x1c] ;  /* 0xffffe40602107981 */ /* 0x000ee8000c1e1900 */
[----:B------:R-:W4:Y:S04]  /*0160*/  LDG.E R18, desc[UR6][R2.64+-0x18] ;  /* 0xffffe80602127981 */ /* 0x000f28000c1e1900 */
[----:B------:R-:W5:Y:S04]  /*0170*/  LDG.E R20, desc[UR6][R2.64+-0x14] ;  /* 0xffffec0602147981 */ /* 0x000f68000c1e1900 */
        /* <DEDUP_REMOVED lines=11> */
[----:B------:R-:W5:Y:S01]  /*0230*/  LDG.E R7, desc[UR6][R2.64+0x1c] ;  /* 0x00001c0602077981 */ /* 0x000f62000c1e1900 */
[----:B------:R-:W-:-:S04]  /*0240*/  IADD3 R5, PT, PT, R5, 0x10, RZ ;  /* 0x0000001005057810 */ /* 0x000fc80007ffe0ff */
[----:B------:R-:W-:Y:S01]  /*0250*/  ISETP.NE.AND P1, PT, R5, RZ, PT ;  /* 0x000000ff0500720c */ /* 0x000fe20003f25270 */
[----:B--2---:R-:W-:Y:S01]  /*0260*/  FADD R15, R14, UR8 ;  /* 0x000000080e0f7e21 */ /* 0x004fe20008000000 */
[----:B---3--:R-:W-:-:S04]  /*0270*/  FADD R17, R16, UR8 ;  /* 0x0000000810117e21 */ /* 0x008fc80008000000 */
[----:B------:R0:W-:Y:S01]  /*0280*/  STG.E desc[UR6][R2.64+-0x20], R15 ;  /* 0xffffe00f02007986 */ /* 0x0001e2000c101906 */
[----:B----4-:R-:W-:-:S03]  /*0290*/  FADD R19, R18, UR8 ;  /* 0x0000000812137e21 */ /* 0x010fc60008000000 */
[----:B------:R1:W-:Y:S01]  /*02a0*/  STG.E desc[UR6][R2.64+-0x1c], R17 ;  /* 0xffffe41102007986 */ /* 0x0003e2000c101906 */
[----:B-----5:R-:W-:-:S03]  /*02b0*/  FADD R21, R20, UR8 ;  /* 0x0000000814157e21 */ /* 0x020fc60008000000 */
[----:B------:R2:W-:Y:S01]  /*02c0*/  STG.E desc[UR6][R2.64+-0x18], R19 ;  /* 0xffffe81302007986 */ /* 0x0005e2000c101906 */
[----:B------:R-:W-:-:S03]  /*02d0*/  FADD R23, R22, UR8 ;  /* 0x0000000816177e21 */ /* 0x000fc60008000000 */
[----:B------:R3:W-:Y:S01]  /*02e0*/  STG.E desc[UR6][R2.64+-0x14], R21 ;  /* 0xffffec1502007986 */ /* 0x0007e2000c101906 */
[----:B------:R-:W-:-:S03]  /*02f0*/  FADD R25, R24, UR8 ;  /* 0x0000000818197e21 */ /* 0x000fc60008000000 */
[----:B------:R-:W-:Y:S01]  /*0300*/  STG.E desc[UR6][R2.64+-0x10], R23 ;  /* 0xfffff01702007986 */ /* 0x000fe2000c101906 */
[----:B0-----:R-:W-:-:S03]  /*0310*/  FADD R15, R26, UR8 ;  /* 0x000000081a0f7e21 */ /* 0x001fc60008000000 */
[----:B------:R-:W-:Y:S01]  /*0320*/  STG.E desc[UR6][R2.64+-0xc], R25 ;  /* 0xfffff41902007986 */ /* 0x000fe2000c101906 */
[----:B------:R-:W-:-:S03]  /*0330*/  FADD R27, R27, UR8 ;  /* 0x000000081b1b7e21 */ /* 0x000fc60008000000 */
[----:B------:R-:W-:Y:S01]  /*0340*/  STG.E desc[UR6][R2.64+-0x8], R15 ;  /* 0xfffff80f02007986 */ /* 0x000fe2000c101906 */
[----:B------:R-:W-:-:S03]  /*0350*/  FADD R13, R13, UR8 ;  /* 0x000000080d0d7e21 */ /* 0x000fc60008000000 */
[----:B------:R-:W-:Y:S01]  /*0360*/  STG.E desc[UR6][R2.64+-0x4], R27 ;  /* 0xfffffc1b02007986 */ /* 0x000fe2000c101906 */
[----:B------:R-:W-:-:S03]  /*0370*/  FADD R29, R12, UR8 ;  /* 0x000000080c1d7e21 */ /* 0x000fc60008000000 */
[----:B------:R-:W-:Y:S01]  /*0380*/  STG.E desc[UR6][R2.64], R13 ;  /* 0x0000000d02007986 */ /* 0x000fe2000c101906 */
[----:B------:R-:W-:-:S03]  /*0390*/  FADD R11, R11, UR8 ;  /* 0x000000080b0b7e21 */ /* 0x000fc60008000000 */
[----:B------:R-:W-:Y:S01]  /*03a0*/  STG.E desc[UR6][R2.64+0x4], R29 ;  /* 0x0000041d02007986 */ /* 0x000fe2000c101906 */
[----:B-1----:R-:W-:-:S03]  /*03b0*/  FADD R17, R10, UR8 ;  /* 0x000000080a117e21 */ /* 0x002fc60008000000 */
[----:B------:R0:W-:Y:S01]  /*03c0*/  STG.E desc[UR6][R2.64+0x8], R11 ;  /* 0x0000080b02007986 */ /* 0x0001e2000c101906 */
[----:B--2---:R-:W-:Y:S01]  /*03d0*/  FADD R19, R6, UR8 ;  /* 0x0000000806137e21 */ /* 0x004fe20008000000 */
[----:B------:R-:W-:Y:S02]  /*03e0*/  IADD3 R6, P2, PT, R2, 0x40, RZ ;  /* 0x0000004002067810 */ /* 0x000fe40007f5e0ff */
[----:B------:R1:W-:Y:S01]  /*03f0*/  STG.E desc[UR6][R2.64+0xc], R17 ;  /* 0x00000c1102007986 */ /* 0x0003e2000c101906 */
[----:B------:R-:W-:-:S03]  /*0400*/  FADD R9, R9, UR8 ;  /* 0x0000000809097e21 */ /* 0x000fc60008000000 */
[----:B------:R1:W-:Y:S01]  /*0410*/  STG.E desc[UR6][R2.64+0x10], R19 ;  /* 0x0000101302007986 */ /* 0x0003e2000c101906 */
[----:B---3--:R-:W-:Y:S01]  /*0420*/  FADD R21, R8, UR8 ;  /* 0x0000000808157e21 */ /* 0x008fe20008000000 */
[----:B0-----:R-:W-:Y:S02]  /*0430*/  IADD3.X R11, PT, PT, RZ, R3, RZ, P2, !PT ;  /* 0x00000003ff0b7210 */ /* 0x001fe400017fe4ff */
[----:B------:R1:W-:Y:S01]  /*0440*/  STG.E desc[UR6][R2.64+0x14], R9 ;  /* 0x0000140902007986 */ /* 0x0003e2000c101906 */
[----:B------:R-:W-:-:S03]  /*0450*/  FADD R7, R7, UR8 ;  /* 0x0000000807077e21 */ /* 0x000fc60008000000 */
[----:B------:R1:W-:Y:S04]  /*0460*/  STG.E desc[UR6][R2.64+0x18], R21 ;  /* 0x0000181502007986 */ /* 0x0003e8000c101906 */
[----:B------:R1:W-:Y:S01]  /*0470*/  STG.E desc[UR6][R2.64+0x1c], R7 ;  /* 0x00001c0702007986 */ /* 0x0003e2000c101906 */
[----:B------:R-:W-:Y:S05]  /*0480*/  @P1 BRA `(.L_x_1) ;  /* 0xfffffffc00241947 */ /* 0x000fea000383ffff */
.L_x_0:
[----:B0-----:R-:W-:Y:S05]  /*0490*/  @!P0 EXIT ;  /* 0x000000000000894d */ /* 0x001fea0003800000 */
[----:B------:R-:W-:Y:S02]  /*04a0*/  ISETP.GE.U32.AND P0, PT, R28, 0x8, PT ;  /* 0x000000081c00780c */ /* 0x000fe40003f06070 */
[----:B------:R-:W-:-:S04]  /*04b0*/  LOP3.LUT R20, R4, 0x7, RZ, 0xc0, !PT ;  /* 0x0000000704147812 */ /* 0x000fc800078ec0ff */
[----:B------:R-:W-:-:S07]  /*04c0*/  ISETP.NE.AND P1, PT, R20, RZ, PT ;  /* 0x000000ff1400720c */ /* 0x000fce0003f25270 */
[----:B------:R-:W-:Y:S06]  /*04d0*/  @!P0 BRA `(.L_x_2) ;  /* 0x0000000000708947 */ /* 0x000fec0003800000 */
[----:B-1----:R-:W0:Y:S01]  /*04e0*/  LDC.64 R2, c[0x0][0x380] ;  /* 0x0000e000ff027b82 */ /* 0x002e220000000a00 */
[----:B------:R-:W1:Y:S01]  /*04f0*/  LDCU UR4, c[0x0][0x38c] ;  /* 0x00007180ff0477ac */ /* 0x000e620008000800 */
[----:B0-----:R-:W-:-:S05]  /*0500*/  IMAD.WIDE.U32 R2, R0, 0x4, R2 ;  /* 0x0000000400027825 */ /* 0x001fca00078e0002 */
[----:B------:R-:W1:Y:S04]  /*0510*/  LDG.E R5, desc[UR6][R2.64] ;  /* 0x0000000602057981 */ /* 0x000e68000c1e1900 */
[----:B------:R-:W2:Y:S04]  /*0520*/  LDG.E R6, desc[UR6][R2.64+0x4] ;  /* 0x0000040602067981 */ /* 0x000ea8000c1e1900 */
[----:B------:R-:W3:Y:S04]  /*0530*/  LDG.E R8, desc[UR6][R2.64+0x8] ;  /* 0x0000080602087981 */ /* 0x000ee8000c1e1900 */
[----:B------:R-:W4:Y:S04]  /*0540*/  LDG.E R10, desc[UR6][R2.64+0xc] ;  /* 0x00000c06020a7981 */ /* 0x000f28000c1e1900 */
[----:B------:R-:W5:Y:S04]  /*0550*/  LDG.E R12, desc[UR6][R2.64+0x10] ;  /* 0x00001006020c7981 */ /* 0x000f68000c1e1900 */
[----:B------:R-:W5:Y:S04]  /*0560*/  LDG.E R14, desc[UR6][R2.64+0x14] ;  /* 0x00001406020e7981 */ /* 0x000f68000c1e1900 */
[----:B------:R-:W5:Y:S04]  /*0570*/  LDG.E R16, desc[UR6][R2.64+0x18] ;  /* 0x0000180602107981 */ /* 0x000f68000c1e1900 */
[----:B------:R-:W5:Y:S01]  /*0580*/  LDG.E R18, desc[UR6][R2.64+0x1c] ;  /* 0x00001c0602127981 */ /* 0x000f62000c1e1900 */
[----:B------:R-:W-:Y:S01]  /*0590*/  IADD3 R0, PT, PT, R0, 0x8, RZ ;  /* 0x0000000800007810 */ /* 0x000fe20007ffe0ff */
[----:B-1----:R-:W-:Y:S01]  /*05a0*/  FADD R5, R5, UR4 ;  /* 0x0000000405057e21 */ /* 0x002fe20008000000 */
[----:B--2---:R-:W-:-:S04]  /*05b0*/  FADD R7, R6, UR4 ;  /* 0x0000000406077e21 */ /* 0x004fc80008000000 */
[----:B------:R0:W-:Y:S01]  /*05c0*/  STG.E desc[UR6][R2.64], R5 ;  /* 0x0000000502007986 */ /* 0x0001e2000c101906 */
[----:B---3--:R-:W-:-:S03]  /*05d0*/  FADD R9, R8, UR4 ;  /* 0x0000000408097e21 */ /* 0x008fc60008000000 */
        /* <DEDUP_REMOVED lines=8> */
[----:B------:R0:W-:Y:S01]  /*0660*/  STG.E desc[UR6][R2.64+0x14], R15 ;  /* 0x0000140f02007986 */ /* 0x0001e2000c101906 */
[----:B------:R-:W-:-:S03]  /*0670*/  FADD R19, R18, UR4 ;  /* 0x0000000412137e21 */ /* 0x000fc60008000000 */
[----:B------:R0:W-:Y:S04]  /*0680*/  STG.E desc[UR6][R2.64+0x18], R17 ;  /* 0x0000181102007986 */ /* 0x0001e8000c101906 */
[----:B------:R0:W-:Y:S02]  /*0690*/  STG.E desc[UR6][R2.64+0x1c], R19 ;  /* 0x00001c1302007986 */ /* 0x0001e4000c101906 */
.L_x_2:
[----:B------:R-:W-:Y:S05]  /*06a0*/  @!P1 EXIT ;  /* 0x000000000000994d */ /* 0x000fea0003800000 */
[----:B------:R-:W-:Y:S02]  /*06b0*/  ISETP.GE.U32.AND P0, PT, R20, 0x4, PT ;  /* 0x000000041400780c */ /* 0x000fe40003f06070 */
[----:B------:R-:W-:-:S04]  /*06c0*/  LOP3.LUT R4, R4, 0x3, RZ, 0xc0, !PT ;  /* 0x0000000304047812 */ /* 0x000fc800078ec0ff */
[----:B------:R-:W-:-:S07]  /*06d0*/  ISETP.NE.AND P1, PT, R4, RZ, PT ;  /* 0x000000ff0400720c */ /* 0x000fce0003f25270 */
[----:B------:R-:W-:Y:S06]  /*06e0*/  @!P0 BRA `(.L_x_3) ;  /* 0x0000000000408947 */ /* 0x000fec0003800000 */
[----:B01----:R-:W0:Y:S01]  /*06f0*/  LDC.64 R2, c[0x0][0x380] ;  /* 0x0000e000ff027b82 */ /* 0x003e220000000a00 */
[----:B------:R-:W1:Y:S01]  /*0700*/  LDCU UR4, c[0x0][0x38c] ;  /* 0x00007180ff0477ac */ /* 0x000e620008000800 */
[----:B0-----:R-:W-:-:S05]  /*0710*/  IMAD.WIDE.U32 R2, R0, 0x4, R2 ;  /* 0x0000000400027825 */ /* 0x001fca00078e0002 */
[----:B------:R-:W1:Y:S04]  /*0720*/  LDG.E R5, desc[UR6][R2.64] ;  /* 0x0000000602057981 */ /* 0x000e68000c1e1900 */
[----:B------:R-:W2:Y:S04]  /*0730*/  LDG.E R6, desc[UR6][R2.64+0x4] ;  /* 0x0000040602067981 */ /* 0x000ea8000c1e1900 */
[----:B------:R-:W3:Y:S04]  /*0740*/  LDG.E R8, desc[UR6][R2.64+0x8] ;  /* 0x0000080602087981 */ /* 0x000ee8000c1e1900 */
[----:B------:R-:W4:Y:S01]  /*0750*/  LDG.E R10, desc[UR6][R2.64+0xc] ;  /* 0x00000c06020a7981 */ /* 0x000f22000c1e1900 */
[----:B------:R-:W-:Y:S01]  /*0760*/  IADD3 R0, PT, PT, R0, 0x4, RZ ;  /* 0x0000000400007810 */ /* 0x000fe20007ffe0ff */
[----:B-1----:R-:W-:Y:S01]  /*0770*/  FADD R5, R5, UR4 ;  /* 0x0000000405057e21 */ /* 0x002fe20008000000 */
[----:B--2---:R-:W-:-:S04]  /*0780*/  FADD R7, R6, UR4 ;  /* 0x0000000406077e21 */ /* 0x004fc80008000000 */
[----:B------:R2:W-:Y:S01]  /*0790*/  STG.E desc[UR6][R2.64], R5 ;  /* 0x0000000502007986 */ /* 0x0005e2000c101906 */
[----:B---3--:R-:W-:-:S03]  /*07a0*/  FADD R9, R8, UR4 ;  /* 0x0000000408097e21 */ /* 0x008fc60008000000 */
[----:B------:R2:W-:Y:S01]  /*07b0*/  STG.E desc[UR6][R2.64+0x4], R7 ;  /* 0x0000040702007986 */ /* 0x0005e2000c101906 */
[----:B----4-:R-:W-:-:S03]  /*07c0*/  FADD R11, R10, UR4 ;  /* 0x000000040a0b7e21 */ /* 0x010fc60008000000 */
[----:B------:R2:W-:Y:S04]  /*07d0*/  STG.E desc[UR6][R2.64+0x8], R9 ;  /* 0x0000080902007986 */ /* 0x0005e8000c101906 */
[----:B------:R2:W-:Y:S02]  /*07e0*/  STG.E desc[UR6][R2.64+0xc], R11 ;  /* 0x00000c0b02007986 */ /* 0x0005e4000c101906 */
.L_x_3:
[----:B------:R-:W-:Y:S05]  /*07f0*/  @!P1 EXIT ;  /* 0x000000000000994d */ /* 0x000fea0003800000 */
[----:B012---:R-:W0:Y:S01]  /*0800*/  LDC.64 R2, c[0x0][0x380] ;  /* 0x0000e000ff027b82 */ /* 0x007e220000000a00 */
[----:B------:R-:W-:Y:S01]  /*0810*/  IADD3 R4, PT, PT, -R4, RZ, RZ ;  /* 0x000000ff04047210 */ /* 0x000fe20007ffe1ff */
[----:B------:R-:W1:Y:S01]  /*0820*/  LDCU UR4, c[0x0][0x38c] ;  /* 0x00007180ff0477ac */ /* 0x000e620008000800 */
[----:B0-----:R-:W-:-:S03]  /*0830*/  IMAD.WIDE.U32 R2, R0, 0x4, R2 ;  /* 0x0000000400027825 */ /* 0x001fc600078e0002 */
[----:B------:R-:W-:Y:S02]  /*0840*/  MOV R0, R2 ;  /* 0x0000000200007202 */ /* 0x000fe40000000f00 */
[----:B-1----:R-:W-:-:S07]  /*0850*/  MOV R7, R3 ;  /* 0x0000000300077202 */ /* 0x002fce0000000f00 */
.L_x_4:
[----:B0-----:R-:W-:Y:S02]  /*0860*/  MOV R2, R0 ;  /* 0x0000000000027202 */ /* 0x001fe40000000f00 */
[----:B------:R-:W-:-:S05]  /*0870*/  MOV R3, R7 ;  /* 0x0000000700037202 */ /* 0x000fca0000000f00 */
[----:B------:R-:W2:Y:S01]  /*0880*/  LDG.E R0, desc[UR6][R2.64] ;  /* 0x0000000602007981 */ /* 0x000ea2000c1e1900 */
[----:B------:R-:W-:-:S04]  /*0890*/  IADD3 R4, PT, PT, R4, 0x1, RZ ;  /* 0x0000000104047810 */ /* 0x000fc80007ffe0ff */
[----:B------:R-:W-:Y:S01]  /*08a0*/  ISETP.NE.AND P0, PT, R4, RZ, PT ;  /* 0x000000ff0400720c */ /* 0x000fe20003f05270 */
[----:B--2---:R-:W-:Y:S01]  /*08b0*/  FADD R5, R0, UR4 ;  /* 0x0000000400057e21 */ /* 0x004fe20008000000 */
[----:B------:R-:W-:-:S04]  /*08c0*/  IADD3 R0, P1, PT, R2, 0x4, RZ ;  /* 0x0000000402007810 */ /* 0x000fc80007f3e0ff */
[----:B------:R0:W-:Y:S01]  /*08d0*/  STG.E desc[UR6][R2.64], R5 ;  /* 0x0000000502007986 */ /* 0x0001e2000c101906 */
[----:B------:R-:W-:-:S06]  /*08e0*/  IADD3.X R7, PT, PT, RZ, R3, RZ, P1, !PT ;  /* 0x00000003ff077210 */ /* 0x000fcc0000ffe4ff */
[----:B------:R-:W-:Y:S05]  /*08f0*/  @P0 BRA `(.L_x_4) ;  /* 0xfffffffc00d80947 */ /* 0x000fea000383ffff */
[----:B------:R-:W-:Y:S05]  /*0900*/  EXIT ;  /* 0x000000000000794d */ /* 0x000fea0003800000 */
.L_x_5:
[----:B------:R-:W-:-:S00]  /*0910*/  BRA `(.L_x_5) ;  /* 0xfffffffc00fc7947 */ /* 0x000fc0000383ffff */
[----:B------:R-:W-:-:S00]  /*0920*/  NOP ;  /* 0x0000000000007918 */ /* 0x000fc00000000000 */
        /* <DEDUP_REMOVED lines=13> */
.L_x_6:


//--------------------- .nv.shared.reserved.0     --------------------------
	.section	.nv.shared.reserved.0,"aw",@nobits
	.weak		__nv_reservedSMEM_offset_0_alias
	.size		__nv_reservedSMEM_offset_0_alias, 0, 64
	.other		__nv_reservedSMEM_offset_0_alias,@"STO_CUDA_RESERVED_SHARED STV_DEFAULT"
__nv_reservedSMEM_offset_0_alias:
	.zero		0
	.zero		64


//--------------------- .nv.constant0._Z10longKernelPfif --------------------------
	.section	.nv.constant0._Z10longKernelPfif,"a",@progbits
	.sectionflags	@""
	.align	4
.nv.constant0._Z10longKernelPfif:
	.zero		912


//--------------------- SYMBOLS --------------------------

	.type		.nv.reservedSmem.offset0,@object
	.size		.nv.reservedSmem.offset0,0x4
